	.headerflags	@"EF_CUDA_TEXMODE_UNIFIED EF_CUDA_64BIT_ADDRESS EF_CUDA_ACCELERATORS EF_CUDA_SM90 EF_CUDA_VIRTUAL_SM(EF_CUDA_SM90)"
	.elftype	@"ET_EXEC"


//--------------------- .nv.info                  --------------------------
	.section	.nv.info,"",@"SHT_CUDA_INFO"
	.align	4


	//----- nvinfo : EIATTR_REGCOUNT
	.align		4
        /*0000*/ 	.byte	0x04, 0x2f
        /*0002*/ 	.short	(.L_3 - .L_2)
	.align		4
.L_2:
        /*0004*/ 	.word	index@(triton_poi_fused__native_batch_norm_legit_no_training_add_relu_28)
        /*0008*/ 	.word	0x0000001e


	//----- nvinfo : EIATTR_MIN_STACK_SIZE
	.align		4
.L_3:
        /*000c*/ 	.byte	0x04, 0x12
        /*000e*/ 	.short	(.L_5 - .L_4)
	.align		4
.L_4:
        /*0010*/ 	.word	index@(triton_poi_fused__native_batch_norm_legit_no_training_add_relu_28)
        /*0014*/ 	.word	0x00000000


	//----- nvinfo : EIATTR_FRAME_SIZE
	.align		4
.L_5:
        /*0018*/ 	.byte	0x04, 0x11
        /*001a*/ 	.short	(.L_7 - .L_6)
	.align		4
.L_6:
        /*001c*/ 	.word	index@(triton_poi_fused__native_batch_norm_legit_no_training_add_relu_28)
        /*0020*/ 	.word	0x00000000


	//----- nvinfo : EIATTR_MIN_STACK_SIZE
	.align		4
.L_7:
        /*0024*/ 	.byte	0x04, 0x12
        /*0026*/ 	.short	(.L_9 - .L_8)
	.align		4
.L_8:
        /*0028*/ 	.word	index@(triton_poi_fused__native_batch_norm_legit_no_training_add_relu_28)
        /*002c*/ 	.word	0x00000000
.L_9:


//--------------------- .nv.info.triton_poi_fused__native_batch_norm_legit_no_training_add_relu_28 --------------------------
	.section	.nv.info.triton_poi_fused__native_batch_norm_legit_no_training_add_relu_28,"",@"SHT_CUDA_INFO"
	.sectionflags	@""
	.align	4


	//----- nvinfo : EIATTR_CUDA_API_VERSION
	.align		4
        /*0000*/ 	.byte	0x04, 0x37
        /*0002*/ 	.short	(.L_11 - .L_10)
.L_10:
        /*0004*/ 	.word	0x0000007c


	//----- nvinfo : EIATTR_KPARAM_INFO
	.align		4
.L_11:
        /*0008*/ 	.byte	0x04, 0x17
        /*000a*/ 	.short	(.L_13 - .L_12)
.L_12:
        /*000c*/ 	.word	0x00000000
        /*0010*/ 	.short	0x0009
        /*0012*/ 	.short	0x0044
        /*0014*/ 	.byte	0x00, 0xf0, 0x11, 0x00


	//----- nvinfo : EIATTR_KPARAM_INFO
	.align		4
.L_13:
        /*0018*/ 	.byte	0x04, 0x17
        /*001a*/ 	.short	(.L_15 - .L_14)
.L_14:
        /*001c*/ 	.word	0x00000000
        /*0020*/ 	.short	0x0008
        /*0022*/ 	.short	0x0040
        /*0024*/ 	.byte	0x00, 0xf0, 0x11, 0x00


	//----- nvinfo : EIATTR_KPARAM_INFO
	.align		4
.L_15:
        /*0028*/ 	.byte	0x04, 0x17
        /*002a*/ 	.short	(.L_17 - .L_16)
.L_16:
        /*002c*/ 	.word	0x00000000
        /*0030*/ 	.short	0x0007
        /*0032*/ 	.short	0x0038
        /*0034*/ 	.byte	0x00, 0xf4, 0x21, 0x00


	//----- nvinfo : EIATTR_KPARAM_INFO
	.align		4
.L_17:
        /*0038*/ 	.byte	0x04, 0x17
        /*003a*/ 	.short	(.L_19 - .L_18)
.L_18:
        /*003c*/ 	.word	0x00000000
        /*0040*/ 	.short	0x0006
        /*0042*/ 	.short	0x0030
        /*0044*/ 	.byte	0x00, 0xf4, 0x21, 0x00


	//----- nvinfo : EIATTR_KPARAM_INFO
	.align		4
.L_19:
        /*0048*/ 	.byte	0x04, 0x17
        /*004a*/ 	.short	(.L_21 - .L_20)
.L_20:
        /*004c*/ 	.word	0x00000000
        /*0050*/ 	.short	0x0005
        /*0052*/ 	.short	0x0028
        /*0054*/ 	.byte	0x00, 0xf4, 0x21, 0x00


	//----- nvinfo : EIATTR_KPARAM_INFO
	.align		4
.L_21:
        /*0058*/ 	.byte	0x04, 0x17
        /*005a*/ 	.short	(.L_23 - .L_22)
.L_22:
        /*005c*/ 	.word	0x00000000
        /*0060*/ 	.short	0x0004
        /*0062*/ 	.short	0x0020
        /*0064*/ 	.byte	0x00, 0xf4, 0x21, 0x00


	//----- nvinfo : EIATTR_KPARAM_INFO
	.align		4
.L_23:
        /*0068*/ 	.byte	0x04, 0x17
        /*006a*/ 	.short	(.L_25 - .L_24)
.L_24:
        /*006c*/ 	.word	0x00000000
        /*0070*/ 	.short	0x0003
        /*0072*/ 	.short	0x0018
        /*0074*/ 	.byte	0x00, 0xf4, 0x21, 0x00


	//----- nvinfo : EIATTR_KPARAM_INFO
	.align		4
.L_25:
        /*0078*/ 	.byte	0x04, 0x17
        /*007a*/ 	.short	(.L_27 - .L_26)
.L_26:
        /*007c*/ 	.word	0x00000000
        /*0080*/ 	.short	0x0002
        /*0082*/ 	.short	0x0010
        /*0084*/ 	.byte	0x00, 0xf4, 0x21, 0x00


	//----- nvinfo : EIATTR_KPARAM_INFO
	.align		4
.L_27:
        /*0088*/ 	.byte	0x04, 0x17
        /*008a*/ 	.short	(.L_29 - .L_28)
.L_28:
        /*008c*/ 	.word	0x00000000
        /*0090*/ 	.short	0x0001
        /*0092*/ 	.short	0x0008
        /*0094*/ 	.byte	0x00, 0xf4, 0x21, 0x00


	//----- nvinfo : EIATTR_KPARAM_INFO
	.align		4
.L_29:
        /*0098*/ 	.byte	0x04, 0x17
        /*009a*/ 	.short	(.L_31 - .L_30)
.L_30:
        /*009c*/ 	.word	0x00000000
        /*00a0*/ 	.short	0x0000
        /*00a2*/ 	.short	0x0000
        /*00a4*/ 	.byte	0x00, 0xf4, 0x21, 0x00


	//----- nvinfo : EIATTR_SPARSE_MMA_MASK
	.align		4
.L_31:
        /*00a8*/ 	.byte	0x03, 0x50
        /*00aa*/ 	.short	0x0000


	//----- nvinfo : EIATTR_MAXREG_COUNT
	.align		4
        /*00ac*/ 	.byte	0x03, 0x1b
        /*00ae*/ 	.short	0x00ff


	//----- nvinfo : EIATTR_EXIT_INSTR_OFFSETS
	.align		4
        /*00b0*/ 	.byte	0x04, 0x1c
        /*00b2*/ 	.short	(.L_33 - .L_32)


	//   ....[0]....
.L_32:
        /*00b4*/ 	.word	0x000007f0


	//   ....[1]....
        /*00b8*/ 	.word	0x00000840


	//----- nvinfo : EIATTR_REQNTID
	.align		4
.L_33:
        /*00bc*/ 	.byte	0x04, 0x10
        /*00be*/ 	.short	(.L_35 - .L_34)
.L_34:
        /*00c0*/ 	.word	0x00000080
        /*00c4*/ 	.word	0x00000001
        /*00c8*/ 	.word	0x00000001


	//----- nvinfo : EIATTR_CBANK_PARAM_SIZE
	.align		4
.L_35:
        /*00cc*/ 	.byte	0x03, 0x19
        /*00ce*/ 	.short	0x0048


	//----- nvinfo : EIATTR_PARAM_CBANK
	.align		4
        /*00d0*/ 	.byte	0x04, 0x0a
        /*00d2*/ 	.short	(.L_37 - .L_36)
	.align		4
.L_36:
        /*00d4*/ 	.word	index@(.nv.constant0.triton_poi_fused__native_batch_norm_legit_no_training_add_relu_28)
        /*00d8*/ 	.short	0x0210
        /*00da*/ 	.short	0x0048


	//----- nvinfo : EIATTR_SW_WAR
	.align		4
.L_37:
        /*00dc*/ 	.byte	0x04, 0x36
        /*00de*/ 	.short	(.L_39 - .L_38)
.L_38:
        /*00e0*/ 	.word	0x00000008
.L_39:


//--------------------- .nv.callgraph             --------------------------
	.section	.nv.callgraph,"",@"SHT_CUDA_CALLGRAPH"
	.align	4
	.sectionentsize	8
	.align		4
        /*0000*/ 	.word	0x00000000
	.align		4
        /*0004*/ 	.word	0xffffffff
	.align		4
        /*0008*/ 	.word	0x00000000
	.align		4
        /*000c*/ 	.word	0xfffffffe
	.align		4
        /*0010*/ 	.word	0x00000000
	.align		4
        /*0014*/ 	.word	0xfffffffd
	.align		4
        /*0018*/ 	.word	0x00000000
	.align		4
        /*001c*/ 	.word	0xfffffffc


//--------------------- .nv.constant4             --------------------------
	.section	.nv.constant4,"a",@progbits
	.align	8
	.align		8
.nv.constant4:
        /*0000*/ 	.dword	_$_str
	.align		8
        /*0008*/ 	.dword	_$_str_$_2


//--------------------- .text.triton_poi_fused__native_batch_norm_legit_no_training_add_relu_28 --------------------------
	.section	.text.triton_poi_fused__native_batch_norm_legit_no_training_add_relu_28,"ax",@progbits
	.sectionflags	@"SHF_BARRIERS=1"
	.align	128
        .global         triton_poi_fused__native_batch_norm_legit_no_training_add_relu_28
        .type           triton_poi_fused__native_batch_norm_legit_no_training_add_relu_28,@function
        .size           triton_poi_fused__native_batch_norm_legit_no_training_add_relu_28,(.L_x_1 - triton_poi_fused__native_batch_norm_legit_no_training_add_relu_28)
        .other          triton_poi_fused__native_batch_norm_legit_no_training_add_relu_28,@"STO_CUDA_ENTRY STV_DEFAULT"
triton_poi_fused__native_batch_norm_legit_no_training_add_relu_28:
.text.triton_poi_fused__native_batch_norm_legit_no_training_add_relu_28:
[----:B------:R-:W0:Y:S01]  /*0000*/  LDC R1, c[0x0][0x28] ;  /* 0x00000a00ff017b82 */ /* 0x000e220000000800 */
[----:B------:R-:W1:Y:S07]  /*0010*/  S2R R18, SR_CTAID.Y ;  /* 0x0000000000127919 */ /* 0x000e6e0000002600 */
[----:B------:R-:W2:Y:S01]  /*0020*/  LDC.64 R4, c[0x0][0x220] ;  /* 0x00008800ff047b82 */ /* 0x000ea20000000a00 */
[----:B------:R-:W-:Y:S01]  /*0030*/  ULDC.64 UR6, c[0x0][0x208] ;  /* 0x0000820000067ab9 */ /* 0x000fe20000000a00 */
[----:B------:R-:W3:Y:S01]  /*0040*/  S2R R14, SR_TID.X ;  /* 0x00000000000e7919 */ /* 0x000ee20000002100 */
[----:B------:R-:W4:Y:S05]  /*0050*/  S2R R17, SR_CTAID.X ;  /* 0x0000000000117919 */ /* 0x000f2a0000002500 */
[----:B------:R-:W5:Y:S08]  /*0060*/  LDC.64 R20, c[0x0][0x210] ;  /* 0x00008400ff147b82 */ /* 0x000f700000000a00 */
[----:B------:R-:W4:Y:S08]  /*0070*/  LDC.64 R8, c[0x0][0x218] ;  /* 0x00008600ff087b82 */ /* 0x000f300000000a00 */
[----:B------:R-:W5:Y:S01]  /*0080*/  LDC.64 R10, c[0x0][0x228] ;  /* 0x00008a00ff0a7b82 */ /* 0x000f620000000a00 */
[----:B-1----:R-:W-:-:S07]  /*0090*/  IMAD.SHL.U32 R18, R18, 0x10, RZ ;  /* 0x0000001012127824 */ /* 0x002fce00078e00ff */
[----:B------:R-:W1:Y:S01]  /*00a0*/  LDC.64 R12, c[0x0][0x230] ;  /* 0x00008c00ff0c7b82 */ /* 0x000e620000000a00 */
[----:B---3--:R-:W-:-:S05]  /*00b0*/  IMAD.SHL.U32 R16, R14, 0x2, RZ ;  /* 0x000000020e107824 */ /* 0x008fca00078e00ff */
[----:B------:R-:W-:-:S04]  /*00c0*/  LOP3.LUT R0, R18, 0xe, R16, 0xf8, !PT ;  /* 0x0000000e12007812 */ /* 0x000fc800078ef810 */
[----:B------:R-:W-:Y:S02]  /*00d0*/  SHF.R.S32.HI R3, RZ, 0x1f, R0 ;  /* 0x0000001fff037819 */ /* 0x000fe40000011400 */
[----:B------:R-:W-:Y:S02]  /*00e0*/  ISETP.GE.AND P1, PT, R0, 0x100, PT ;  /* 0x000001000000780c */ /* 0x000fe40003f26270 */
[----:B------:R-:W-:Y:S02]  /*00f0*/  LEA.HI R7, R3, R0, RZ, 0x6 ;  /* 0x0000000003077211 */ /* 0x000fe400078f30ff */
[----:B------:R-:W-:Y:S02]  /*0100*/  CS2R R2, SRZ ;  /* 0x0000000000027805 */ /* 0x000fe4000001ff00 */
[----:B------:R-:W-:-:S05]  /*0110*/  LOP3.LUT R19, R7, 0xffffffc0, RZ, 0xc0, !PT ;  /* 0xffffffc007137812 */ /* 0x000fca00078ec0ff */
[----:B------:R-:W-:-:S04]  /*0120*/  IMAD.IADD R19, R0, 0x1, -R19 ;  /* 0x0000000100137824 */ /* 0x000fc800078e0a13 */
[----:B--2---:R-:W-:-:S05]  /*0130*/  IMAD.WIDE R4, R19, 0x4, R4 ;  /* 0x0000000413047825 */ /* 0x004fca00078e0204 */
[----:B------:R2:W3:Y:S01]  /*0140*/  @!P1 LDG.E.EL.64 R2, desc[UR6][R4.64] ;  /* 0x0000000604029981 */ /* 0x0004e2000c2e1b00 */
[----:B------:R-:W-:Y:S01]  /*0150*/  SHF.R.U32.HI R15, RZ, 0x3, R14 ;  /* 0x00000003ff0f7819 */ /* 0x000fe2000001160e */
[----:B----4-:R-:W-:Y:S02]  /*0160*/  IMAD.SHL.U32 R17, R17, 0x10, RZ ;  /* 0x0000001011117824 */ /* 0x010fe400078e00ff */
[----:B------:R-:W-:Y:S01]  /*0170*/  IMAD.SHL.U32 R7, R7, 0x10, RZ ;  /* 0x0000001007077824 */ /* 0x000fe200078e00ff */
[----:B------:R-:W-:Y:S01]  /*0180*/  SGXT.U32 R15, R15, 0x4 ;  /* 0x000000040f0f781a */ /* 0x000fe20000000000 */
[----:B0-----:R-:W-:-:S03]  /*0190*/  IMAD.WIDE R24, R19, 0x4, R8 ;  /* 0x0000000413187825 */ /* 0x001fc600078e0208 */
[----:B------:R-:W-:Y:S02]  /*01a0*/  LOP3.LUT R6, R17, R15, RZ, 0xfc, !PT ;  /* 0x0000000f11067212 */ /* 0x000fe400078efcff */
[----:B--2---:R-:W-:Y:S02]  /*01b0*/  CS2R R4, SRZ ;  /* 0x0000000000047805 */ /* 0x004fe4000001ff00 */
[----:B------:R-:W-:Y:S02]  /*01c0*/  LOP3.LUT R7, R7, 0xfffffc00, RZ, 0xc0, !PT ;  /* 0xfffffc0007077812 */ /* 0x000fe400078ec0ff */
[C---:B------:R-:W-:Y:S01]  /*01d0*/  ISETP.GE.AND P0, PT, R6.reuse, 0x10, PT ;  /* 0x000000100600780c */ /* 0x040fe20003f06270 */
[----:B------:R-:W-:-:S03]  /*01e0*/  IMAD R6, R6, 0x40, R19 ;  /* 0x0000004006067824 */ /* 0x000fc600078e0213 */
[----:B------:R-:W-:Y:S01]  /*01f0*/  ISETP.LT.AND P0, PT, R0, 0x100, !P0 ;  /* 0x000001000000780c */ /* 0x000fe20004701270 */
[----:B------:R-:W-:Y:S01]  /*0200*/  IMAD.IADD R0, R6, 0x1, R7 ;  /* 0x0000000106007824 */ /* 0x000fe200078e0207 */
[----:B------:R-:W-:-:S03]  /*0210*/  CS2R R6, SRZ ;  /* 0x0000000000067805 */ /* 0x000fc6000001ff00 */
[----:B-----5:R-:W-:-:S03]  /*0220*/  IMAD.WIDE R20, R0, 0x4, R20 ;  /* 0x0000000400147825 */ /* 0x020fc600078e0214 */
[----:B------:R-:W2:Y:S01]  /*0230*/  @!P1 LDG.E.EL.64 R6, desc[UR6][R24.64] ;  /* 0x0000000618069981 */ /* 0x000ea2000c2e1b00 */
[----:B------:R-:W-:-:S04]  /*0240*/  IMAD.WIDE R22, R19, 0x4, R10 ;  /* 0x0000000413167825 */ /* 0x000fc800078e020a */
[----:B------:R0:W2:Y:S01]  /*0250*/  @P0 LDG.E.EL.64 R4, desc[UR6][R20.64] ;  /* 0x0000000614040981 */ /* 0x0000a2000c2e1b00 */
[----:B------:R-:W-:Y:S02]  /*0260*/  CS2R R10, SRZ ;  /* 0x00000000000a7805 */ /* 0x000fe4000001ff00 */
[----:B------:R-:W-:Y:S01]  /*0270*/  CS2R R8, SRZ ;  /* 0x0000000000087805 */ /* 0x000fe2000001ff00 */
[----:B-1----:R-:W-:-:S03]  /*0280*/  IMAD.WIDE R26, R19, 0x4, R12 ;  /* 0x00000004131a7825 */ /* 0x002fc600078e020c */
[----:B------:R-:W4:Y:S04]  /*0290*/  @!P1 LDG.E.EL.64 R10, desc[UR6][R22.64] ;  /* 0x00000006160a9981 */ /* 0x000f28000c2e1b00 */
[----:B------:R-:W4:Y:S01]  /*02a0*/  @!P1 LDG.E.EL.64 R8, desc[UR6][R26.64] ;  /* 0x000000061a089981 */ /* 0x000f22000c2e1b00 */
[----:B------:R-:W-:-:S04]  /*02b0*/  LOP3.LUT R18, R18, R15, RZ, 0xfc, !PT ;  /* 0x0000000f12127212 */ /* 0x000fc800078efcff */
[----:B------:R-:W-:-:S04]  /*02c0*/  SHF.R.S32.HI R13, RZ, 0x1f, R18 ;  /* 0x0000001fff0d7819 */ /* 0x000fc80000011412 */
[----:B------:R-:W-:Y:S02]  /*02d0*/  LEA.HI R19, R13, R18, RZ, 0x6 ;  /* 0x000000120d137211 */ /* 0x000fe400078f30ff */
[----:B------:R-:W1:Y:S02]  /*02e0*/  LDC.64 R12, c[0x0][0x238] ;  /* 0x00008e00ff0c7b82 */ /* 0x000e640000000a00 */
[C---:B0-----:R-:W-:Y:S01]  /*02f0*/  LOP3.LUT R21, R19.reuse, 0xfffffc0, RZ, 0xc0, !PT ;  /* 0x0fffffc013157812 */ /* 0x041fe200078ec0ff */
[----:B------:R-:W-:Y:S01]  /*0300*/  IMAD.SHL.U32 R19, R19, 0x40, RZ ;  /* 0x0000004013137824 */ /* 0x000fe200078e00ff */
[----:B------:R-:W-:-:S03]  /*0310*/  LOP3.LUT R17, R17, 0xe, R16, 0xf8, !PT ;  /* 0x0000000e11117812 */ /* 0x000fc600078ef810 */
[----:B------:R-:W-:Y:S01]  /*0320*/  IMAD.IADD R20, R18, 0x1, -R21 ;  /* 0x0000000112147824 */ /* 0x000fe200078e0a15 */
[----:B------:R-:W-:-:S03]  /*0330*/  LOP3.LUT R19, R19, 0xfffff000, RZ, 0xc0, !PT ;  /* 0xfffff00013137812 */ /* 0x000fc600078ec0ff */
[----:B------:R-:W-:Y:S01]  /*0340*/  IMAD R20, R20, 0x10, R17 ;  /* 0x0000001014147824 */ /* 0x000fe200078e0211 */
[----:B------:R-:W-:-:S03]  /*0350*/  ISETP.GE.AND P1, PT, R17, 0x10, PT ;  /* 0x000000101100780c */ /* 0x000fc60003f26270 */
[----:B------:R-:W-:Y:S01]  /*0360*/  IMAD.IADD R17, R19, 0x1, R20 ;  /* 0x0000000113117824 */ /* 0x000fe200078e0214 */
[----:B------:R-:W-:-:S03]  /*0370*/  ISETP.LT.AND P1, PT, R18, 0x100, !P1 ;  /* 0x000001001200780c */ /* 0x000fc60004f21270 */
[----:B------:R-:W-:-:S04]  /*0380*/  VIADD R19, R17, 0x800 ;  /* 0x0000080011137836 */ /* 0x000fc80000000000 */
[----:B-1----:R-:W-:Y:S01]  /*0390*/  IMAD.WIDE R18, R19, 0x4, R12 ;  /* 0x0000000413127825 */ /* 0x002fe200078e020c */
[----:B------:R-:W-:-:S06]  /*03a0*/  CS2R R12, SRZ ;  /* 0x00000000000c7805 */ /* 0x000fcc000001ff00 */
[----:B------:R0:W5:Y:S01]  /*03b0*/  @P1 LDG.E.EL.64 R12, desc[UR6][R18.64] ;  /* 0x00000006120c1981 */ /* 0x000162000c2e1b00 */
[----:B------:R-:W1:Y:S01]  /*03c0*/  S2UR UR5, SR_CgaCtaId ;  /* 0x00000000000579c3 */ /* 0x000e620000008800 */
[----:B------:R-:W-:Y:S02]  /*03d0*/  UMOV UR4, 0x400 ;  /* 0x0000040000047882 */ /* 0x000fe40000000000 */
[----:B-1----:R-:W-:Y:S01]  /*03e0*/  UPRMT UR4, UR5, 0x654, UR4 ;  /* 0x0000065405047896 */ /* 0x002fe20008000004 */
[----:B0-----:R-:W-:-:S04]  /*03f0*/  SHF.R.U32.HI R18, RZ, 0x4, R16 ;  /* 0x00000004ff127819 */ /* 0x001fc80000011610 */
[----:B------:R-:W-:Y:S02]  /*0400*/  SGXT.U32 R18, R18, 0x4 ;  /* 0x000000041212781a */ /* 0x000fe40000000000 */
[----:B------:R-:W-:Y:S01]  /*0410*/  LOP3.LUT R16, R16, 0xfe, RZ, 0xc0, !PT ;  /* 0x000000fe10107812 */ /* 0x000fe200078ec0ff */
[----:B---3--:R-:W-:Y:S01]  /*0420*/  FADD R2, R2, 9.9999997473787516356e-06 ;  /* 0x3727c5ac02027421 */ /* 0x008fe20000000000 */
[----:B------:R-:W-:-:S03]  /*0430*/  FADD R3, R3, 9.9999997473787516356e-06 ;  /* 0x3727c5ac03037421 */ /* 0x000fc60000000000 */
[----:B------:R-:W0:Y:S08]  /*0440*/  MUFU.SQRT R20, R2 ;  /* 0x0000000200147308 */ /* 0x000e300000002000 */
[----:B------:R-:W1:Y:S01]  /*0450*/  MUFU.SQRT R21, R3 ;  /* 0x0000000300157308 */ /* 0x000e620000002000 */
[C---:B0-----:R-:W-:Y:S02]  /*0460*/  FSETP.GT.AND P2, PT, R20.reuse, 8.50705917302346158658e+37, PT ;  /* 0x7e8000001400780b */ /* 0x041fe40003f44000 */
[----:B------:R-:W-:-:S02]  /*0470*/  FSETP.GEU.AND P4, PT, R20, 1.175494350822287508e-38, PT ;  /* 0x008000001400780b */ /* 0x000fc40003f8e000 */
[C---:B-1----:R-:W-:Y:S02]  /*0480*/  FSETP.GT.AND P3, PT, R21.reuse, 8.50705917302346158658e+37, PT ;  /* 0x7e8000001500780b */ /* 0x042fe40003f64000 */
[----:B------:R-:W-:-:S07]  /*0490*/  FSETP.GEU.AND P5, PT, R21, 1.175494350822287508e-38, PT ;  /* 0x008000001500780b */ /* 0x000fce0003fae000 */
[----:B------:R-:W-:-:S04]  /*04a0*/  @P2 FMUL R20, R20, 0.25 ;  /* 0x3e80000014142820 */ /* 0x000fc80000400000 */
[----:B------:R-:W-:Y:S01]  /*04b0*/  @!P4 FMUL R20, R20, 16777216 ;  /* 0x4b8000001414c820 */ /* 0x000fe20000400000 */
[----:B------:R-:W-:-:S04]  /*04c0*/  @P3 FMUL R21, R21, 0.25 ;  /* 0x3e80000015153820 */ /* 0x000fc80000400000 */
[----:B------:R-:W-:Y:S01]  /*04d0*/  @!P5 FMUL R21, R21, 16777216 ;  /* 0x4b8000001515d820 */ /* 0x000fe20000400000 */
[----:B------:R-:W0:Y:S01]  /*04e0*/  MUFU.RCP R20, R20 ;  /* 0x0000001400147308 */ /* 0x000e220000001000 */
[----:B------:R-:W-:-:S07]  /*04f0*/  IMAD.MOV.U32 R2, RZ, RZ, 0x3e800000 ;  /* 0x3e800000ff027424 */ /* 0x000fce00078e00ff */
[----:B------:R-:W1:Y:S01]  /*0500*/  MUFU.RCP R21, R21 ;  /* 0x0000001500157308 */ /* 0x000e620000001000 */
[C---:B------:R-:W-:Y:S02]  /*0510*/  FSEL R3, R2.reuse, 1, P2 ;  /* 0x3f80000002037808 */ /* 0x040fe40001000000 */
[----:B------:R-:W-:-:S03]  /*0520*/  FSEL R2, R2, 1, P3 ;  /* 0x3f80000002027808 */ /* 0x000fc60001800000 */
[----:B------:R-:W-:Y:S02]  /*0530*/  @!P4 FMUL R3, R3, 16777216 ;  /* 0x4b8000000303c820 */ /* 0x000fe40000400000 */
[----:B------:R-:W-:Y:S01]  /*0540*/  @!P5 FMUL R2, R2, 16777216 ;  /* 0x4b8000000202d820 */ /* 0x000fe20000400000 */
[----:B--2---:R-:W-:Y:S01]  /*0550*/  FADD R4, -R6, R4 ;  /* 0x0000000406047221 */ /* 0x004fe20000000100 */
[----:B0-----:R-:W-:Y:S01]  /*0560*/  FMUL R3, R20, R3 ;  /* 0x0000000314037220 */ /* 0x001fe20000400000 */
[----:B------:R-:W-:Y:S01]  /*0570*/  FADD R5, -R7, R5 ;  /* 0x0000000507057221 */ /* 0x000fe20000000100 */
[----:B------:R-:W-:Y:S02]  /*0580*/  IMAD.SHL.U32 R6, R14, 0x20, RZ ;  /* 0x000000200e067824 */ /* 0x000fe400078e00ff */
[----:B-1----:R-:W-:Y:S01]  /*0590*/  FMUL R2, R21, R2 ;  /* 0x0000000215027220 */ /* 0x002fe20000400000 */
[----:B------:R-:W-:-:S03]  /*05a0*/  FMUL R3, R4, R3 ;  /* 0x0000000304037220 */ /* 0x000fc60000400000 */
[----:B------:R-:W-:Y:S01]  /*05b0*/  FMUL R4, R5, R2 ;  /* 0x0000000205047220 */ /* 0x000fe20000400000 */
[----:B------:R-:W-:Y:S01]  /*05c0*/  LOP3.LUT R2, R6, 0xe0, RZ, 0xc0, !PT ;  /* 0x000000e006027812 */ /* 0x000fe200078ec0ff */
[----:B----4-:R-:W-:-:S03]  /*05d0*/  FFMA R8, R3, R10, R8 ;  /* 0x0000000a03087223 */ /* 0x010fc60000000008 */
[C---:B------:R-:W-:Y:S02]  /*05e0*/  LOP3.LUT R15, R2.reuse, R15, RZ, 0xfc, !PT ;  /* 0x0000000f020f7212 */ /* 0x040fe400078efcff */
[----:B------:R-:W-:Y:S01]  /*05f0*/  LEA.HI R6, R2, UR4, RZ, 0x1e ;  /* 0x0000000402067c11 */ /* 0x000fe2000f8ff0ff */
[----:B------:R-:W-:Y:S01]  /*0600*/  FFMA R4, R4, R11, R9 ;  /* 0x0000000b04047223 */ /* 0x000fe20000000009 */
[----:B------:R-:W-:Y:S02]  /*0610*/  LOP3.LUT R3, R2, 0x10, RZ, 0xfc, !PT ;  /* 0x0000001002037812 */ /* 0x000fe400078efcff */
[----:B------:R-:W-:Y:S01]  /*0620*/  FSETP.GEU.AND P2, PT, R8, RZ, PT ;  /* 0x000000ff0800720b */ /* 0x000fe20003f4e000 */
[----:B------:R-:W-:Y:S01]  /*0630*/  IMAD R11, R15, 0x4, R6 ;  /* 0x000000040f0b7824 */ /* 0x000fe200078e0206 */
[----:B------:R-:W-:Y:S02]  /*0640*/  LEA.HI R6, R3, UR4, RZ, 0x1e ;  /* 0x0000000403067c11 */ /* 0x000fe4000f8ff0ff */
[----:B------:R-:W-:-:S02]  /*0650*/  FSETP.GEU.AND P3, PT, R4, RZ, PT ;  /* 0x000000ff0400720b */ /* 0x000fc40003f6e000 */
[----:B------:R-:W-:Y:S01]  /*0660*/  FSEL R8, R8, RZ, P2 ;  /* 0x000000ff08087208 */ /* 0x000fe20001000000 */
[----:B------:R-:W-:Y:S01]  /*0670*/  IMAD R10, R15, 0x4, R6 ;  /* 0x000000040f0a7824 */ /* 0x000fe200078e0206 */
[----:B------:R-:W-:Y:S01]  /*0680*/  FSEL R9, R4, RZ, P3 ;  /* 0x000000ff04097208 */ /* 0x000fe20001800000 */
[----:B------:R-:W0:Y:S02]  /*0690*/  LDC.64 R6, c[0x0][0x240] ;  /* 0x00009000ff067b82 */ /* 0x000e240000000a00 */
[----:B------:R-:W-:Y:S04]  /*06a0*/  STS [R11], R8 ;  /* 0x000000080b007388 */ /* 0x000fe80000000800 */
[----:B------:R-:W-:Y:S01]  /*06b0*/  STS [R10+0x40], R9 ;  /* 0x000040090a007388 */ /* 0x000fe20000000800 */
[----:B------:R-:W-:-:S05]  /*06c0*/  LEA R5, R18, UR4, 0x2 ;  /* 0x0000000412057c11 */ /* 0x000fca000f8e10ff */
[----:B------:R-:W-:Y:S01]  /*06d0*/  IMAD R16, R16, 0x4, R5 ;  /* 0x0000000410107824 */ /* 0x000fe200078e0205 */
[----:B------:R-:W-:Y:S06]  /*06e0*/  BAR.SYNC.DEFER_BLOCKING 0x0 ;  /* 0x0000000000007b1d */ /* 0x000fec0000010000 */
[----:B------:R-:W-:Y:S04]  /*06f0*/  LDS R4, [R16] ;  /* 0x0000000010047984 */ /* 0x000fe80000000800 */
[----:B------:R-:W1:Y:S01]  /*0700*/  LDS R5, [R16+0x4] ;  /* 0x0000040010057984 */ /* 0x000e620000000800 */
[----:B0-----:R-:W-:Y:S01]  /*0710*/  IMAD.WIDE R6, R17, 0x4, R6 ;  /* 0x0000000411067825 */ /* 0x001fe200078e0206 */
[----:B------:R-:W-:-:S02]  /*0720*/  LEA.HI R2, R2, UR4, RZ, 0x1f ;  /* 0x0000000402027c11 */ /* 0x000fc4000f8ff8ff */
[----:B------:R-:W-:-:S03]  /*0730*/  LEA.HI R3, R3, R10, RZ, 0x1e ;  /* 0x0000000a03037211 */ /* 0x000fc600078ff0ff */
[----:B------:R-:W-:Y:S01]  /*0740*/  IMAD R2, R15, 0x4, R2 ;  /* 0x000000040f027824 */ /* 0x000fe200078e0202 */
[----:B-1----:R0:W-:Y:S01]  /*0750*/  @P1 STG.E.64 desc[UR6][R6.64], R4 ;  /* 0x0000000406001986 */ /* 0x0021e2000c101b06 */
[----:B-----5:R-:W-:Y:S01]  /*0760*/  FADD R11, R4, R12 ;  /* 0x0000000c040b7221 */ /* 0x020fe20000000000 */
[----:B------:R-:W-:Y:S01]  /*0770*/  BAR.SYNC.DEFER_BLOCKING 0x0 ;  /* 0x0000000000007b1d */ /* 0x000fe20000010000 */
[----:B------:R-:W-:Y:S01]  /*0780*/  FADD R8, R5, R13 ;  /* 0x0000000d05087221 */ /* 0x000fe20000000000 */
[----:B------:R-:W-:-:S04]  /*0790*/  LOP3.LUT R19, R14, 0x7f, RZ, 0xc0, !PT ;  /* 0x0000007f0e137812 */ /* 0x000fc800078ec0ff */
[----:B------:R0:W-:Y:S04]  /*07a0*/  STS [R2], R11 ;  /* 0x0000000b02007388 */ /* 0x0001e80000000800 */
[----:B------:R0:W-:Y:S01]  /*07b0*/  STS [R3+0x40], R8 ;  /* 0x0000400803007388 */ /* 0x0001e20000000800 */
[----:B------:R-:W-:-:S05]  /*07c0*/  IMAD.IADD R19, R18, 0x1, R19 ;  /* 0x0000000112137824 */ /* 0x000fca00078e0213 */
[----:B------:R-:W-:Y:S01]  /*07d0*/  LEA R19, R19, UR4, 0x3 ;  /* 0x0000000413137c11 */ /* 0x000fe2000f8e18ff */
[----:B------:R-:W-:Y:S06]  /*07e0*/  BAR.SYNC.DEFER_BLOCKING 0x0 ;  /* 0x0000000000007b1d */ /* 0x000fec0000010000 */
[----:B0-----:R-:W-:Y:S05]  /*07f0*/  @!P0 EXIT ;  /* 0x000000000000894d */ /* 0x001fea0003800000 */
[----:B------:R-:W0:Y:S01]  /*0800*/  LDS.64 R18, [R19] ;  /* 0x0000000013127984 */ /* 0x000e220000000a00 */
[----:B------:R-:W1:Y:S02]  /*0810*/  LDC.64 R2, c[0x0][0x248] ;  /* 0x00009200ff027b82 */ /* 0x000e640000000a00 */
[----:B-1----:R-:W-:-:S05]  /*0820*/  IMAD.WIDE R2, R0, 0x4, R2 ;  /* 0x0000000400027825 */ /* 0x002fca00078e0202 */
[----:B0-----:R-:W-:Y:S01]  /*0830*/  STG.E.64 desc[UR6][R2.64], R18 ;  /* 0x0000001202007986 */ /* 0x001fe2000c101b06 */
[----:B------:R-:W-:Y:S05]  /*0840*/  EXIT ;  /* 0x000000000000794d */ /* 0x000fea0003800000 */
.L_x_0:
[----:B------:R-:W-:-:S00]  /*0850*/  BRA `(.L_x_0) ;  /* 0xfffffffc00fc7947 */ /* 0x000fc0000383ffff */
[----:B------:R-:W-:-:S00]  /*0860*/  NOP ;  /* 0x0000000000007918 */ /* 0x000fc00000000000 */
        /* <DEDUP_REMOVED lines=9> */
.L_x_1:


//--------------------- .nv.global.init           --------------------------
	.section	.nv.global.init,"aw",@progbits
.nv.global.init:
	.type		_$_str,@object
	.size		_$_str,(_$_str_$_2 - _$_str)
_$_str:
        /*0000*/ 	.byte	0x5f, 0x5f, 0x43, 0x55, 0x44, 0x41, 0x5f, 0x46, 0x54, 0x5a, 0x00
	.type		_$_str_$_2,@object
	.size		_$_str_$_2,(.L_1 - _$_str_$_2)
_$_str_$_2:
        /*000b*/ 	.byte	0x5f, 0x5f, 0x43, 0x55, 0x44, 0x41, 0x5f, 0x50, 0x52, 0x45, 0x43, 0x5f, 0x53, 0x51, 0x52, 0x54
        /*001b*/ 	.byte	0x00
.L_1:


//--------------------- .nv.shared.triton_poi_fused__native_batch_norm_legit_no_training_add_relu_28 --------------------------
	.section	.nv.shared.triton_poi_fused__native_batch_norm_legit_no_training_add_relu_28,"aw",@nobits
	.sectionflags	@""
	.align	16
	.zero		1024


//--------------------- .nv.constant0.triton_poi_fused__native_batch_norm_legit_no_training_add_relu_28 --------------------------
	.section	.nv.constant0.triton_poi_fused__native_batch_norm_legit_no_training_add_relu_28,"a",@progbits
	.sectionflags	@""
	.align	4
.nv.constant0.triton_poi_fused__native_batch_norm_legit_no_training_add_relu_28:
	.zero		600
